//
// Generated by NVIDIA NVVM Compiler
//
// Compiler Build ID: CL-36424714
// Cuda compilation tools, release 13.0, V13.0.88
// Based on NVVM 20.0.0
//

.version 9.0
.target sm_100
.address_size 64

	// .globl	_Z9vectorAddPiS_S_i

.visible .entry _Z9vectorAddPiS_S_i(
	.param .u64 .ptr .align 1 _Z9vectorAddPiS_S_i_param_0,
	.param .u64 .ptr .align 1 _Z9vectorAddPiS_S_i_param_1,
	.param .u64 .ptr .align 1 _Z9vectorAddPiS_S_i_param_2,
	.param .u32 _Z9vectorAddPiS_S_i_param_3
)
{
	.reg .pred 	%p<2>;
	.reg .b32 	%r<10>;
	.reg .b64 	%rd<11>;

	ld.param.u64 	%rd1, [_Z9vectorAddPiS_S_i_param_0];
	ld.param.u64 	%rd2, [_Z9vectorAddPiS_S_i_param_1];
	ld.param.u64 	%rd3, [_Z9vectorAddPiS_S_i_param_2];
	ld.param.u32 	%r2, [_Z9vectorAddPiS_S_i_param_3];
	mov.u32 	%r3, %tid.x;
	mov.u32 	%r4, %ntid.x;
	add.s32 	%r5, %r3, %r4;
	mov.u32 	%r6, %ctaid.x;
	add.s32 	%r1, %r5, %r6;
	setp.ge.s32 	%p1, %r1, %r2;
	@%p1 bra 	$L__BB0_2;
	cvta.to.global.u64 	%rd4, %rd1;
	cvta.to.global.u64 	%rd5, %rd2;
	cvta.to.global.u64 	%rd6, %rd3;
	mul.wide.s32 	%rd7, %r1, 4;
	add.s64 	%rd8, %rd4, %rd7;
	ld.global.u32 	%r7, [%rd8];
	add.s64 	%rd9, %rd5, %rd7;
	ld.global.u32 	%r8, [%rd9];
	add.s32 	%r9, %r8, %r7;
	add.s64 	%rd10, %rd6, %rd7;
	st.global.u32 	[%rd10], %r9;
$L__BB0_2:
	ret;

}


// ===== COMPILED SASS (sm_100) =====

	.target	sm_100

	.elftype	@"ET_EXEC"


//--------------------- .note.nv.tkinfo           --------------------------
	.section	.note.nv.tkinfo,"",@"SHT_NOTE"
	.sectionflags	@"SHF_NOTE_NV_TKINFO"
	.tkinfo
        /*0018*/ 	.word	0x00000002
        /*0030*/ 	.string	""
        /*0030*/ 	.string	"ptxas"
        /*0030*/ 	.string	"Cuda compilation tools, release 13.0, V13.0.88"
        /*0030*/ 	.string	"Build cuda_13.0.r13.0/compiler.36424714_0"
        /*0030*/ 	.string	"-arch sm_100 -m 64 "



//--------------------- .note.nv.cuinfo           --------------------------
	.section	.note.nv.cuinfo,"",@"SHT_NOTE"
	.sectionflags	@"SHF_NOTE_NV_CUINFO"
        /*0018*/ 	.short	0x0002
        /*001a*/ 	.short	0x0064
        /*001c*/ 	.short	0x0082
	.zero		2


//--------------------- .nv.info                  --------------------------
	.section	.nv.info,"",@"SHT_CUDA_INFO"
	.align	4


	//----- nvinfo : EIATTR_REGCOUNT
	.align		4
        /*0000*/ 	.byte	0x04, 0x2f
        /*0002*/ 	.short	(.L_1 - .L_0)
	.align		4
.L_0:
        /*0004*/ 	.word	index@(_Z9vectorAddPiS_S_i)
        /*0008*/ 	.word	0x0000000c


	//----- nvinfo : EIATTR_FRAME_SIZE
	.align		4
.L_1:
        /*000c*/ 	.byte	0x04, 0x11
        /*000e*/ 	.short	(.L_3 - .L_2)
	.align		4
.L_2:
        /*0010*/ 	.word	index@(_Z9vectorAddPiS_S_i)
        /*0014*/ 	.word	0x00000000


	//----- nvinfo : EIATTR_MIN_STACK_SIZE
	.align		4
.L_3:
        /*0018*/ 	.byte	0x04, 0x12
        /*001a*/ 	.short	(.L_5 - .L_4)
	.align		4
.L_4:
        /*001c*/ 	.word	index@(_Z9vectorAddPiS_S_i)
        /*0020*/ 	.word	0x00000000
.L_5:


//--------------------- .nv.compat                --------------------------
	.section	.nv.compat,"",@"SHT_CUDA_COMPAT_INFO"
	.align	4
        /*0000*/ 	.byte	0x02, 0x09, 0x00, 0x00, 0x02, 0x02, 0x01, 0x00, 0x02, 0x05, 0x05, 0x00, 0x03, 0x07, 0x01, 0x01
        /*0010*/ 	.byte	0x02, 0x03, 0x00, 0x00, 0x02, 0x06, 0x01, 0x00, 0x04, 0x0b, 0x08, 0x00, 0x09, 0x00, 0x00, 0x00
        /*0020*/ 	.byte	0x00, 0x00, 0x00, 0x00


//--------------------- .nv.info._Z9vectorAddPiS_S_i --------------------------
	.section	.nv.info._Z9vectorAddPiS_S_i,"",@"SHT_CUDA_INFO"
	.sectionflags	@""
	.align	4


	//----- nvinfo : EIATTR_CUDA_API_VERSION
	.align		4
        /*0000*/ 	.byte	0x04, 0x37
        /*0002*/ 	.short	(.L_7 - .L_6)
.L_6:
        /*0004*/ 	.word	0x00000082


	//----- nvinfo : EIATTR_KPARAM_INFO
	.align		4
.L_7:
        /*0008*/ 	.byte	0x04, 0x17
        /*000a*/ 	.short	(.L_9 - .L_8)
.L_8:
        /*000c*/ 	.word	0x00000000
        /*0010*/ 	.short	0x0003
        /*0012*/ 	.short	0x0018
        /*0014*/ 	.byte	0x00, 0xf0, 0x11, 0x00


	//----- nvinfo : EIATTR_KPARAM_INFO
	.align		4
.L_9:
        /*0018*/ 	.byte	0x04, 0x17
        /*001a*/ 	.short	(.L_11 - .L_10)
.L_10:
        /*001c*/ 	.word	0x00000000
        /*0020*/ 	.short	0x0002
        /*0022*/ 	.short	0x0010
        /*0024*/ 	.byte	0x00, 0xf5, 0x21, 0x00


	//----- nvinfo : EIATTR_KPARAM_INFO
	.align		4
.L_11:
        /*0028*/ 	.byte	0x04, 0x17
        /*002a*/ 	.short	(.L_13 - .L_12)
.L_12:
        /*002c*/ 	.word	0x00000000
        /*0030*/ 	.short	0x0001
        /*0032*/ 	.short	0x0008
        /*0034*/ 	.byte	0x00, 0xf5, 0x21, 0x00


	//----- nvinfo : EIATTR_KPARAM_INFO
	.align		4
.L_13:
        /*0038*/ 	.byte	0x04, 0x17
        /*003a*/ 	.short	(.L_15 - .L_14)
.L_14:
        /*003c*/ 	.word	0x00000000
        /*0040*/ 	.short	0x0000
        /*0042*/ 	.short	0x0000
        /*0044*/ 	.byte	0x00, 0xf5, 0x21, 0x00


	//----- nvinfo : EIATTR_SPARSE_MMA_MASK
	.align		4
.L_15:
        /*0048*/ 	.byte	0x03, 0x50
        /*004a*/ 	.short	0x0000


	//----- nvinfo : EIATTR_MAXREG_COUNT
	.align		4
        /*004c*/ 	.byte	0x03, 0x1b
        /*004e*/ 	.short	0x00ff


	//----- nvinfo : EIATTR_MERCURY_ISA_VERSION
	.align		4
        /*0050*/ 	.byte	0x03, 0x5f
        /*0052*/ 	.short	0x0101


	//----- nvinfo : EIATTR_VRC_CTA_INIT_COUNT
	.align		4
        /*0054*/ 	.byte	0x02, 0x4a
	.zero		1
	.zero		1


	//----- nvinfo : EIATTR_EXIT_INSTR_OFFSETS
	.align		4
        /*0058*/ 	.byte	0x04, 0x1c
        /*005a*/ 	.short	(.L_17 - .L_16)


	//   ....[0]....
.L_16:
        /*005c*/ 	.word	0x00000070


	//   ....[1]....
        /*0060*/ 	.word	0x00000130


	//----- nvinfo : EIATTR_CBANK_PARAM_SIZE
	.align		4
.L_17:
        /*0064*/ 	.byte	0x03, 0x19
        /*0066*/ 	.short	0x001c


	//----- nvinfo : EIATTR_PARAM_CBANK
	.align		4
        /*0068*/ 	.byte	0x04, 0x0a
        /*006a*/ 	.short	(.L_19 - .L_18)
	.align		4
.L_18:
        /*006c*/ 	.word	index@(.nv.constant0._Z9vectorAddPiS_S_i)
        /*0070*/ 	.short	0x0380
        /*0072*/ 	.short	0x001c


	//----- nvinfo : EIATTR_SW_WAR
	.align		4
.L_19:
        /*0074*/ 	.byte	0x04, 0x36
        /*0076*/ 	.short	(.L_21 - .L_20)
.L_20:
        /*0078*/ 	.word	0x00000008
.L_21:


//--------------------- .nv.callgraph             --------------------------
	.section	.nv.callgraph,"",@"SHT_CUDA_CALLGRAPH"
	.align	4
	.sectionentsize	8
	.align		4
        /*0000*/ 	.word	0x00000000
	.align		4
        /*0004*/ 	.word	0xffffffff
	.align		4
        /*0008*/ 	.word	0x00000000
	.align		4
        /*000c*/ 	.word	0xfffffffe
	.align		4
        /*0010*/ 	.word	0x00000000
	.align		4
        /*0014*/ 	.word	0xfffffffd
	.align		4
        /*0018*/ 	.word	0x00000000
	.align		4
        /*001c*/ 	.word	0xfffffffc


//--------------------- .text._Z9vectorAddPiS_S_i --------------------------
	.section	.text._Z9vectorAddPiS_S_i,"ax",@progbits
	.align	128
        .global         _Z9vectorAddPiS_S_i
        .type           _Z9vectorAddPiS_S_i,@function
        .size           _Z9vectorAddPiS_S_i,(.L_x_1 - _Z9vectorAddPiS_S_i)
        .other          _Z9vectorAddPiS_S_i,@"STO_CUDA_ENTRY STV_DEFAULT"
_Z9vectorAddPiS_S_i:
.text._Z9vectorAddPiS_S_i:
[----:B------:R-:W-:Y:S01]  /*0000*/  LDC R1, c[0x0][0x37c] ;  /* 0x0000df00ff017b82 */ /* 0x000fe20000000800 */
[----:B------:R-:W0:Y:S01]  /*0010*/  S2R R9, SR_TID.X ;  /* 0x0000000000097919 */ /* 0x000e220000002100 */
[----:B------:R-:W0:Y:S01]  /*0020*/  LDCU UR4, c[0x0][0x360] ;  /* 0x00006c00ff0477ac */ /* 0x000e220008000800 */
[----:B------:R-:W0:Y:S01]  /*0030*/  S2R R0, SR_CTAID.X ;  /* 0x0000000000007919 */ /* 0x000e220000002500 */
[----:B------:R-:W1:Y:S01]  /*0040*/  LDCU UR5, c[0x0][0x398] ;  /* 0x00007300ff0577ac */ /* 0x000e620008000800 */
[----:B0-----:R-:W-:-:S04]  /*0050*/  IADD3 R9, PT, PT, R0, UR4, R9 ;  /* 0x0000000400097c10 */ /* 0x001fc8000fffe009 */
[----:B-1----:R-:W-:-:S13]  /*0060*/  ISETP.GE.AND P0, PT, R9, UR5, PT ;  /* 0x0000000509007c0c */ /* 0x002fda000bf06270 */
[----:B------:R-:W-:Y:S05]  /*0070*/  @P0 EXIT ;  /* 0x000000000000094d */ /* 0x000fea0003800000 */
[----:B------:R-:W0:Y:S01]  /*0080*/  LDC.64 R2, c[0x0][0x380] ;  /* 0x0000e000ff027b82 */ /* 0x000e220000000a00 */
[----:B------:R-:W1:Y:S07]  /*0090*/  LDCU.64 UR4, c[0x0][0x358] ;  /* 0x00006b00ff0477ac */ /* 0x000e6e0008000a00 */
[----:B------:R-:W2:Y:S08]  /*00a0*/  LDC.64 R4, c[0x0][0x388] ;  /* 0x0000e200ff047b82 */ /* 0x000eb00000000a00 */
[----:B------:R-:W3:Y:S01]  /*00b0*/  LDC.64 R6, c[0x0][0x390] ;  /* 0x0000e400ff067b82 */ /* 0x000ee20000000a00 */
[----:B0-----:R-:W-:-:S06]  /*00c0*/  IMAD.WIDE R2, R9, 0x4, R2 ;  /* 0x0000000409027825 */ /* 0x001fcc00078e0202 */
[----:B-1----:R-:W4:Y:S01]  /*00d0*/  LDG.E R2, desc[UR4][R2.64] ;  /* 0x0000000402027981 */ /* 0x002f22000c1e1900 */
[----:B--2---:R-:W-:-:S06]  /*00e0*/  IMAD.WIDE R4, R9, 0x4, R4 ;  /* 0x0000000409047825 */ /* 0x004fcc00078e0204 */
[----:B------:R-:W4:Y:S01]  /*00f0*/  LDG.E R5, desc[UR4][R4.64] ;  /* 0x0000000404057981 */ /* 0x000f22000c1e1900 */
[----:B---3--:R-:W-:Y:S01]  /*0100*/  IMAD.WIDE R6, R9, 0x4, R6 ;  /* 0x0000000409067825 */ /* 0x008fe200078e0206 */
[----:B----4-:R-:W-:-:S05]  /*0110*/  IADD3 R9, PT, PT, R2, R5, RZ ;  /* 0x0000000502097210 */ /* 0x010fca0007ffe0ff */
[----:B------:R-:W-:Y:S01]  /*0120*/  STG.E desc[UR4][R6.64], R9 ;  /* 0x0000000906007986 */ /* 0x000fe2000c101904 */
[----:B------:R-:W-:Y:S05]  /*0130*/  EXIT ;  /* 0x000000000000794d */ /* 0x000fea0003800000 */
.L_x_0:
[----:B------:R-:W-:-:S00]  /*0140*/  BRA `(.L_x_0) ;  /* 0xfffffffc00fc7947 */ /* 0x000fc0000383ffff */
[----:B------:R-:W-:-:S00]  /*0150*/  NOP ;  /* 0x0000000000007918 */ /* 0x000fc00000000000 */
        /* <DEDUP_REMOVED lines=10> */
.L_x_1:


//--------------------- .nv.shared.reserved.0     --------------------------
	.section	.nv.shared.reserved.0,"aw",@nobits
	.weak		__nv_reservedSMEM_offset_0_alias
	.size		__nv_reservedSMEM_offset_0_alias, 0, 64
	.other		__nv_reservedSMEM_offset_0_alias,@"STO_CUDA_RESERVED_SHARED STV_DEFAULT"
__nv_reservedSMEM_offset_0_alias:
	.zero		0
	.zero		64


//--------------------- .nv.constant0._Z9vectorAddPiS_S_i --------------------------
	.section	.nv.constant0._Z9vectorAddPiS_S_i,"a",@progbits
	.sectionflags	@""
	.align	4
.nv.constant0._Z9vectorAddPiS_S_i:
	.zero		924


//--------------------- SYMBOLS --------------------------

	.type		.nv.reservedSmem.offset0,@object
	.size		.nv.reservedSmem.offset0,0x4
